//
// Generated by NVIDIA NVVM Compiler
//
// Compiler Build ID: CL-36424714
// Cuda compilation tools, release 13.0, V13.0.88
// Based on NVVM 20.0.0
//

.version 9.0
.target sm_100
.address_size 64

	// .globl	_Z13GPU_HoughTranPhiiPiffPfS1_

.visible .entry _Z13GPU_HoughTranPhiiPiffPfS1_(
	.param .u64 .ptr .align 1 _Z13GPU_HoughTranPhiiPiffPfS1__param_0,
	.param .u32 _Z13GPU_HoughTranPhiiPiffPfS1__param_1,
	.param .u32 _Z13GPU_HoughTranPhiiPiffPfS1__param_2,
	.param .u64 .ptr .align 1 _Z13GPU_HoughTranPhiiPiffPfS1__param_3,
	.param .f32 _Z13GPU_HoughTranPhiiPiffPfS1__param_4,
	.param .f32 _Z13GPU_HoughTranPhiiPiffPfS1__param_5,
	.param .u64 .ptr .align 1 _Z13GPU_HoughTranPhiiPiffPfS1__param_6,
	.param .u64 .ptr .align 1 _Z13GPU_HoughTranPhiiPiffPfS1__param_7
)
{
	.reg .pred 	%p<4>;
	.reg .b16 	%rs<2>;
	.reg .b32 	%r<27>;
	.reg .b32 	%f<17>;
	.reg .b64 	%rd<29>;

	ld.param.u64 	%rd10, [_Z13GPU_HoughTranPhiiPiffPfS1__param_0];
	ld.param.u32 	%r4, [_Z13GPU_HoughTranPhiiPiffPfS1__param_1];
	ld.param.u32 	%r5, [_Z13GPU_HoughTranPhiiPiffPfS1__param_2];
	ld.param.u64 	%rd11, [_Z13GPU_HoughTranPhiiPiffPfS1__param_3];
	ld.param.f32 	%f3, [_Z13GPU_HoughTranPhiiPiffPfS1__param_4];
	ld.param.f32 	%f4, [_Z13GPU_HoughTranPhiiPiffPfS1__param_5];
	ld.param.u64 	%rd12, [_Z13GPU_HoughTranPhiiPiffPfS1__param_6];
	ld.param.u64 	%rd13, [_Z13GPU_HoughTranPhiiPiffPfS1__param_7];
	mov.u32 	%r6, %ctaid.x;
	mov.u32 	%r7, %ntid.x;
	mov.u32 	%r8, %tid.x;
	mad.lo.s32 	%r1, %r6, %r7, %r8;
	mul.lo.s32 	%r9, %r5, %r4;
	setp.ge.s32 	%p1, %r1, %r9;
	@%p1 bra 	$L__BB0_4;
	cvta.to.global.u64 	%rd14, %rd10;
	shr.u32 	%r10, %r4, 31;
	add.s32 	%r11, %r4, %r10;
	shr.s32 	%r12, %r11, 1;
	shr.u32 	%r13, %r5, 31;
	add.s32 	%r14, %r5, %r13;
	shr.s32 	%r15, %r14, 1;
	div.s32 	%r16, %r1, %r4;
	mul.lo.s32 	%r17, %r16, %r4;
	sub.s32 	%r18, %r1, %r17;
	sub.s32 	%r2, %r18, %r12;
	sub.s32 	%r3, %r15, %r16;
	cvt.s64.s32 	%rd15, %r1;
	add.s64 	%rd16, %rd14, %rd15;
	ld.global.u8 	%rs1, [%rd16];
	setp.eq.s16 	%p2, %rs1, 0;
	@%p2 bra 	$L__BB0_4;
	cvta.to.global.u64 	%rd1, %rd11;
	cvt.rn.f32.s32 	%f1, %r2;
	cvt.rn.f32.s32 	%f2, %r3;
	cvta.to.global.u64 	%rd18, %rd13;
	add.s64 	%rd27, %rd18, 4;
	cvta.to.global.u64 	%rd19, %rd12;
	add.s64 	%rd26, %rd19, 4;
	mov.b64 	%rd28, 0;
$L__BB0_3:
	cvt.u32.u64 	%r19, %rd28;
	ld.global.f32 	%f5, [%rd26+-4];
	ld.global.f32 	%f6, [%rd27+-4];
	mul.f32 	%f7, %f6, %f2;
	fma.rn.f32 	%f8, %f5, %f1, %f7;
	add.f32 	%f9, %f3, %f8;
	div.rn.f32 	%f10, %f9, %f4;
	cvt.rzi.s32.f32 	%r20, %f10;
	mad.lo.s32 	%r21, %r20, 90, %r19;
	mul.wide.s32 	%rd20, %r21, 4;
	add.s64 	%rd21, %rd1, %rd20;
	atom.global.add.u32 	%r22, [%rd21], 1;
	ld.global.f32 	%f11, [%rd26];
	ld.global.f32 	%f12, [%rd27];
	mul.f32 	%f13, %f12, %f2;
	fma.rn.f32 	%f14, %f11, %f1, %f13;
	add.f32 	%f15, %f3, %f14;
	div.rn.f32 	%f16, %f15, %f4;
	cvt.rzi.s32.f32 	%r23, %f16;
	mul.lo.s32 	%r24, %r23, 90;
	cvt.s64.s32 	%rd22, %r24;
	add.s64 	%rd23, %rd28, %rd22;
	shl.b64 	%rd24, %rd23, 2;
	add.s64 	%rd25, %rd1, %rd24;
	atom.global.add.u32 	%r25, [%rd25+4], 1;
	add.s64 	%rd28, %rd28, 2;
	cvt.u32.u64 	%r26, %rd28;
	add.s64 	%rd27, %rd27, 8;
	add.s64 	%rd26, %rd26, 8;
	setp.ne.s32 	%p3, %r26, 90;
	@%p3 bra 	$L__BB0_3;
$L__BB0_4:
	ret;

}


// ===== COMPILED SASS (sm_100) =====

	.target	sm_100

	.elftype	@"ET_EXEC"


//--------------------- .note.nv.tkinfo           --------------------------
	.section	.note.nv.tkinfo,"",@"SHT_NOTE"
	.sectionflags	@"SHF_NOTE_NV_TKINFO"
	.tkinfo
        /*0018*/ 	.word	0x00000002
        /*0030*/ 	.string	""
        /*0030*/ 	.string	"ptxas"
        /*0030*/ 	.string	"Cuda compilation tools, release 13.0, V13.0.88"
        /*0030*/ 	.string	"Build cuda_13.0.r13.0/compiler.36424714_0"
        /*0030*/ 	.string	"-arch sm_100 -m 64 "



//--------------------- .note.nv.cuinfo           --------------------------
	.section	.note.nv.cuinfo,"",@"SHT_NOTE"
	.sectionflags	@"SHF_NOTE_NV_CUINFO"
        /*0018*/ 	.short	0x0002
        /*001a*/ 	.short	0x0064
        /*001c*/ 	.short	0x0082
	.zero		2


//--------------------- .nv.info                  --------------------------
	.section	.nv.info,"",@"SHT_CUDA_INFO"
	.align	4


	//----- nvinfo : EIATTR_REGCOUNT
	.align		4
        /*0000*/ 	.byte	0x04, 0x2f
        /*0002*/ 	.short	(.L_1 - .L_0)
	.align		4
.L_0:
        /*0004*/ 	.word	index@(_Z13GPU_HoughTranPhiiPiffPfS1_)
        /*0008*/ 	.word	0x0000001a


	//----- nvinfo : EIATTR_FRAME_SIZE
	.align		4
.L_1:
        /*000c*/ 	.byte	0x04, 0x11
        /*000e*/ 	.short	(.L_3 - .L_2)
	.align		4
.L_2:
        /*0010*/ 	.word	index@($__internal_0_$__cuda_sm3x_div_rn_noftz_f32_slowpath)
        /*0014*/ 	.word	0x00000000


	//----- nvinfo : EIATTR_FRAME_SIZE
	.align		4
.L_3:
        /*0018*/ 	.byte	0x04, 0x11
        /*001a*/ 	.short	(.L_5 - .L_4)
	.align		4
.L_4:
        /*001c*/ 	.word	index@(_Z13GPU_HoughTranPhiiPiffPfS1_)
        /*0020*/ 	.word	0x00000000


	//----- nvinfo : EIATTR_MIN_STACK_SIZE
	.align		4
.L_5:
        /*0024*/ 	.byte	0x04, 0x12
        /*0026*/ 	.short	(.L_7 - .L_6)
	.align		4
.L_6:
        /*0028*/ 	.word	index@(_Z13GPU_HoughTranPhiiPiffPfS1_)
        /*002c*/ 	.word	0x00000000
.L_7:


//--------------------- .nv.compat                --------------------------
	.section	.nv.compat,"",@"SHT_CUDA_COMPAT_INFO"
	.align	4
        /*0000*/ 	.byte	0x02, 0x09, 0x00, 0x00, 0x02, 0x02, 0x01, 0x00, 0x02, 0x05, 0x05, 0x00, 0x03, 0x07, 0x01, 0x01
        /*0010*/ 	.byte	0x02, 0x03, 0x00, 0x00, 0x02, 0x06, 0x01, 0x00, 0x04, 0x0b, 0x08, 0x00, 0x01, 0x00, 0x00, 0x00
        /*0020*/ 	.byte	0x00, 0x00, 0x00, 0x00


//--------------------- .nv.info._Z13GPU_HoughTranPhiiPiffPfS1_ --------------------------
	.section	.nv.info._Z13GPU_HoughTranPhiiPiffPfS1_,"",@"SHT_CUDA_INFO"
	.sectionflags	@""
	.align	4


	//----- nvinfo : EIATTR_CUDA_API_VERSION
	.align		4
        /*0000*/ 	.byte	0x04, 0x37
        /*0002*/ 	.short	(.L_9 - .L_8)
.L_8:
        /*0004*/ 	.word	0x00000082


	//----- nvinfo : EIATTR_KPARAM_INFO
	.align		4
.L_9:
        /*0008*/ 	.byte	0x04, 0x17
        /*000a*/ 	.short	(.L_11 - .L_10)
.L_10:
        /*000c*/ 	.word	0x00000000
        /*0010*/ 	.short	0x0007
        /*0012*/ 	.short	0x0028
        /*0014*/ 	.byte	0x00, 0xf5, 0x21, 0x00


	//----- nvinfo : EIATTR_KPARAM_INFO
	.align		4
.L_11:
        /*0018*/ 	.byte	0x04, 0x17
        /*001a*/ 	.short	(.L_13 - .L_12)
.L_12:
        /*001c*/ 	.word	0x00000000
        /*0020*/ 	.short	0x0006
        /*0022*/ 	.short	0x0020
        /*0024*/ 	.byte	0x00, 0xf5, 0x21, 0x00


	//----- nvinfo : EIATTR_KPARAM_INFO
	.align		4
.L_13:
        /*0028*/ 	.byte	0x04, 0x17
        /*002a*/ 	.short	(.L_15 - .L_14)
.L_14:
        /*002c*/ 	.word	0x00000000
        /*0030*/ 	.short	0x0005
        /*0032*/ 	.short	0x001c
        /*0034*/ 	.byte	0x00, 0xf0, 0x11, 0x00


	//----- nvinfo : EIATTR_KPARAM_INFO
	.align		4
.L_15:
        /*0038*/ 	.byte	0x04, 0x17
        /*003a*/ 	.short	(.L_17 - .L_16)
.L_16:
        /*003c*/ 	.word	0x00000000
        /*0040*/ 	.short	0x0004
        /*0042*/ 	.short	0x0018
        /*0044*/ 	.byte	0x00, 0xf0, 0x11, 0x00


	//----- nvinfo : EIATTR_KPARAM_INFO
	.align		4
.L_17:
        /*0048*/ 	.byte	0x04, 0x17
        /*004a*/ 	.short	(.L_19 - .L_18)
.L_18:
        /*004c*/ 	.word	0x00000000
        /*0050*/ 	.short	0x0003
        /*0052*/ 	.short	0x0010
        /*0054*/ 	.byte	0x00, 0xf5, 0x21, 0x00


	//----- nvinfo : EIATTR_KPARAM_INFO
	.align		4
.L_19:
        /*0058*/ 	.byte	0x04, 0x17
        /*005a*/ 	.short	(.L_21 - .L_20)
.L_20:
        /*005c*/ 	.word	0x00000000
        /*0060*/ 	.short	0x0002
        /*0062*/ 	.short	0x000c
        /*0064*/ 	.byte	0x00, 0xf0, 0x11, 0x00


	//----- nvinfo : EIATTR_KPARAM_INFO
	.align		4
.L_21:
        /*0068*/ 	.byte	0x04, 0x17
        /*006a*/ 	.short	(.L_23 - .L_22)
.L_22:
        /*006c*/ 	.word	0x00000000
        /*0070*/ 	.short	0x0001
        /*0072*/ 	.short	0x0008
        /*0074*/ 	.byte	0x00, 0xf0, 0x11, 0x00


	//----- nvinfo : EIATTR_KPARAM_INFO
	.align		4
.L_23:
        /*0078*/ 	.byte	0x04, 0x17
        /*007a*/ 	.short	(.L_25 - .L_24)
.L_24:
        /*007c*/ 	.word	0x00000000
        /*0080*/ 	.short	0x0000
        /*0082*/ 	.short	0x0000
        /*0084*/ 	.byte	0x00, 0xf5, 0x21, 0x00


	//----- nvinfo : EIATTR_SPARSE_MMA_MASK
	.align		4
.L_25:
        /*0088*/ 	.byte	0x03, 0x50
        /*008a*/ 	.short	0x0000


	//----- nvinfo : EIATTR_MAXREG_COUNT
	.align		4
        /*008c*/ 	.byte	0x03, 0x1b
        /*008e*/ 	.short	0x00ff


	//----- nvinfo : EIATTR_MERCURY_ISA_VERSION
	.align		4
        /*0090*/ 	.byte	0x03, 0x5f
        /*0092*/ 	.short	0x0101


	//----- nvinfo : EIATTR_VRC_CTA_INIT_COUNT
	.align		4
        /*0094*/ 	.byte	0x02, 0x4a
	.zero		1
	.zero		1


	//----- nvinfo : EIATTR_EXIT_INSTR_OFFSETS
	.align		4
        /*0098*/ 	.byte	0x04, 0x1c
        /*009a*/ 	.short	(.L_27 - .L_26)


	//   ....[0]....
.L_26:
        /*009c*/ 	.word	0x00000080


	//   ....[1]....
        /*00a0*/ 	.word	0x00000240


	//   ....[2]....
        /*00a4*/ 	.word	0x00000770


	//----- nvinfo : EIATTR_CRS_STACK_SIZE
	.align		4
.L_27:
        /*00a8*/ 	.byte	0x04, 0x1e
        /*00aa*/ 	.short	(.L_29 - .L_28)
.L_28:
        /*00ac*/ 	.word	0x00000000


	//----- nvinfo : EIATTR_CBANK_PARAM_SIZE
	.align		4
.L_29:
        /*00b0*/ 	.byte	0x03, 0x19
        /*00b2*/ 	.short	0x0030


	//----- nvinfo : EIATTR_PARAM_CBANK
	.align		4
        /*00b4*/ 	.byte	0x04, 0x0a
        /*00b6*/ 	.short	(.L_31 - .L_30)
	.align		4
.L_30:
        /*00b8*/ 	.word	index@(.nv.constant0._Z13GPU_HoughTranPhiiPiffPfS1_)
        /*00bc*/ 	.short	0x0380
        /*00be*/ 	.short	0x0030


	//----- nvinfo : EIATTR_SW_WAR
	.align		4
.L_31:
        /*00c0*/ 	.byte	0x04, 0x36
        /*00c2*/ 	.short	(.L_33 - .L_32)
.L_32:
        /*00c4*/ 	.word	0x00000008
.L_33:


//--------------------- .nv.callgraph             --------------------------
	.section	.nv.callgraph,"",@"SHT_CUDA_CALLGRAPH"
	.align	4
	.sectionentsize	8
	.align		4
        /*0000*/ 	.word	0x00000000
	.align		4
        /*0004*/ 	.word	0xffffffff
	.align		4
        /*0008*/ 	.word	0x00000000
	.align		4
        /*000c*/ 	.word	0xfffffffe
	.align		4
        /*0010*/ 	.word	0x00000000
	.align		4
        /*0014*/ 	.word	0xfffffffd
	.align		4
        /*0018*/ 	.word	0x00000000
	.align		4
        /*001c*/ 	.word	0xfffffffc


//--------------------- .text._Z13GPU_HoughTranPhiiPiffPfS1_ --------------------------
	.section	.text._Z13GPU_HoughTranPhiiPiffPfS1_,"ax",@progbits
	.align	128
        .global         _Z13GPU_HoughTranPhiiPiffPfS1_
        .type           _Z13GPU_HoughTranPhiiPiffPfS1_,@function
        .size           _Z13GPU_HoughTranPhiiPiffPfS1_,(.L_x_17 - _Z13GPU_HoughTranPhiiPiffPfS1_)
        .other          _Z13GPU_HoughTranPhiiPiffPfS1_,@"STO_CUDA_ENTRY STV_DEFAULT"
_Z13GPU_HoughTranPhiiPiffPfS1_:
.text._Z13GPU_HoughTranPhiiPiffPfS1_:
[----:B------:R-:W-:Y:S01]  /*0000*/  LDC R1, c[0x0][0x37c] ;  /* 0x0000df00ff017b82 */ /* 0x000fe20000000800 */
[----:B------:R-:W0:Y:S07]  /*0010*/  S2R R0, SR_TID.X ;  /* 0x0000000000007919 */ /* 0x000e2e0000002100 */
[----:B------:R-:W0:Y:S08]  /*0020*/  S2UR UR4, SR_CTAID.X ;  /* 0x00000000000479c3 */ /* 0x000e300000002500 */
[----:B------:R-:W0:Y:S08]  /*0030*/  LDC R9, c[0x0][0x360] ;  /* 0x0000d800ff097b82 */ /* 0x000e300000000800 */
[----:B------:R-:W1:Y:S01]  /*0040*/  LDC.64 R2, c[0x0][0x388] ;  /* 0x0000e200ff027b82 */ /* 0x000e620000000a00 */
[----:B0-----:R-:W-:-:S02]  /*0050*/  IMAD R9, R9, UR4, R0 ;  /* 0x0000000409097c24 */ /* 0x001fc4000f8e0200 */
[----:B-1----:R-:W-:-:S05]  /*0060*/  IMAD R0, R3, R2, RZ ;  /* 0x0000000203007224 */ /* 0x002fca00078e02ff */
[----:B------:R-:W-:-:S13]  /*0070*/  ISETP.GE.AND P0, PT, R9, R0, PT ;  /* 0x000000000900720c */ /* 0x000fda0003f06270 */
[----:B------:R-:W-:Y:S05]  /*0080*/  @P0 EXIT ;  /* 0x000000000000094d */ /* 0x000fea0003800000 */
[----:B------:R-:W0:Y:S01]  /*0090*/  LDCU.64 UR4, c[0x0][0x380] ;  /* 0x00007000ff0477ac */ /* 0x000e220008000a00 */
[----:B------:R-:W1:Y:S01]  /*00a0*/  LDCU.64 UR8, c[0x0][0x358] ;  /* 0x00006b00ff0877ac */ /* 0x000e620008000a00 */
[----:B0-----:R-:W-:-:S04]  /*00b0*/  IADD3 R4, P0, PT, R9, UR4, RZ ;  /* 0x0000000409047c10 */ /* 0x001fc8000ff1e0ff */
[----:B------:R-:W-:-:S05]  /*00c0*/  LEA.HI.X.SX32 R5, R9, UR5, 0x1, P0 ;  /* 0x0000000509057c11 */ /* 0x000fca00080f0eff */
[----:B-1----:R-:W2:Y:S01]  /*00d0*/  LDG.E.U8 R4, desc[UR8][R4.64] ;  /* 0x0000000804047981 */ /* 0x002ea2000c1e1100 */
[----:B------:R-:W-:-:S04]  /*00e0*/  IABS R11, R2 ;  /* 0x00000002000b7213 */ /* 0x000fc80000000000 */
[----:B------:R-:W0:Y:S08]  /*00f0*/  I2F.RP R0, R11 ;  /* 0x0000000b00007306 */ /* 0x000e300000209400 */
[----:B0-----:R-:W0:Y:S02]  /*0100*/  MUFU.RCP R0, R0 ;  /* 0x0000000000007308 */ /* 0x001e240000001000 */
[----:B0-----:R-:W-:-:S06]  /*0110*/  VIADD R6, R0, 0xffffffe ;  /* 0x0ffffffe00067836 */ /* 0x001fcc0000000000 */
[----:B------:R0:W1:Y:S02]  /*0120*/  F2I.FTZ.U32.TRUNC.NTZ R7, R6 ;  /* 0x0000000600077305 */ /* 0x000064000021f000 */
[----:B0-----:R-:W-:Y:S02]  /*0130*/  IMAD.MOV.U32 R6, RZ, RZ, RZ ;  /* 0x000000ffff067224 */ /* 0x001fe400078e00ff */
[----:B-1----:R-:W-:-:S04]  /*0140*/  IMAD.MOV R8, RZ, RZ, -R7 ;  /* 0x000000ffff087224 */ /* 0x002fc800078e0a07 */
[----:B------:R-:W-:Y:S01]  /*0150*/  IMAD R13, R8, R11, RZ ;  /* 0x0000000b080d7224 */ /* 0x000fe200078e02ff */
[----:B------:R-:W-:-:S03]  /*0160*/  IABS R8, R9 ;  /* 0x0000000900087213 */ /* 0x000fc60000000000 */
[----:B------:R-:W-:-:S06]  /*0170*/  IMAD.HI.U32 R7, R7, R13, R6 ;  /* 0x0000000d07077227 */ /* 0x000fcc00078e0006 */
[----:B------:R-:W-:-:S04]  /*0180*/  IMAD.HI.U32 R7, R7, R8, RZ ;  /* 0x0000000807077227 */ /* 0x000fc800078e00ff */
[----:B------:R-:W-:-:S04]  /*0190*/  IMAD.MOV R0, RZ, RZ, -R7 ;  /* 0x000000ffff007224 */ /* 0x000fc800078e0a07 */
[----:B------:R-:W-:-:S05]  /*01a0*/  IMAD R0, R11, R0, R8 ;  /* 0x000000000b007224 */ /* 0x000fca00078e0208 */
[----:B------:R-:W-:-:S13]  /*01b0*/  ISETP.GT.U32.AND P2, PT, R11, R0, PT ;  /* 0x000000000b00720c */ /* 0x000fda0003f44070 */
[----:B------:R-:W-:Y:S02]  /*01c0*/  @!P2 IMAD.IADD R0, R0, 0x1, -R11 ;  /* 0x000000010000a824 */ /* 0x000fe400078e0a0b */
[----:B------:R-:W-:-:S03]  /*01d0*/  @!P2 VIADD R7, R7, 0x1 ;  /* 0x000000010707a836 */ /* 0x000fc60000000000 */
[----:B------:R-:W-:Y:S02]  /*01e0*/  ISETP.GE.U32.AND P1, PT, R0, R11, PT ;  /* 0x0000000b0000720c */ /* 0x000fe40003f26070 */
[----:B------:R-:W-:-:S04]  /*01f0*/  LOP3.LUT R0, R9, R2, RZ, 0x3c, !PT ;  /* 0x0000000209007212 */ /* 0x000fc800078e3cff */
[----:B------:R-:W-:-:S07]  /*0200*/  ISETP.GE.AND P2, PT, R0, RZ, PT ;  /* 0x000000ff0000720c */ /* 0x000fce0003f46270 */
[----:B------:R-:W-:Y:S01]  /*0210*/  @P1 VIADD R7, R7, 0x1 ;  /* 0x0000000107071836 */ /* 0x000fe20000000000 */
[----:B------:R-:W-:Y:S02]  /*0220*/  ISETP.NE.AND P1, PT, R2, RZ, PT ;  /* 0x000000ff0200720c */ /* 0x000fe40003f25270 */
[----:B--2---:R-:W-:-:S13]  /*0230*/  ISETP.NE.AND P0, PT, R4, RZ, PT ;  /* 0x000000ff0400720c */ /* 0x004fda0003f05270 */
[----:B------:R-:W-:Y:S05]  /*0240*/  @!P0 EXIT ;  /* 0x000000000000894d */ /* 0x000fea0003800000 */
[----:B------:R-:W0:Y:S01]  /*0250*/  LDCU.128 UR4, c[0x0][0x3a0] ;  /* 0x00007400ff0477ac */ /* 0x000e220008000c00 */
[----:B------:R-:W-:Y:S01]  /*0260*/  @!P2 IMAD.MOV R7, RZ, RZ, -R7 ;  /* 0x000000ffff07a224 */ /* 0x000fe200078e0a07 */
[-C--:B------:R-:W-:Y:S01]  /*0270*/  @!P1 LOP3.LUT R7, RZ, R2.reuse, RZ, 0x33, !PT ;  /* 0x00000002ff079212 */ /* 0x080fe200078e33ff */
[----:B------:R-:W1:Y:S01]  /*0280*/  LDC.64 R4, c[0x0][0x390] ;  /* 0x0000e400ff047b82 */ /* 0x000e620000000a00 */
[C---:B------:R-:W-:Y:S02]  /*0290*/  LEA.HI R0, R2.reuse, R2, RZ, 0x1 ;  /* 0x0000000202007211 */ /* 0x040fe400078f08ff */
[----:B------:R-:W-:Y:S02]  /*02a0*/  CS2R R12, SRZ ;  /* 0x00000000000c7805 */ /* 0x000fe4000001ff00 */
[----:B------:R-:W-:Y:S01]  /*02b0*/  LEA.HI R3, R3, R3, RZ, 0x1 ;  /* 0x0000000303037211 */ /* 0x000fe200078f08ff */
[----:B------:R-:W-:Y:S01]  /*02c0*/  IMAD.MOV R8, RZ, RZ, -R7 ;  /* 0x000000ffff087224 */ /* 0x000fe200078e0a07 */
[----:B------:R-:W-:Y:S01]  /*02d0*/  SHF.R.S32.HI R0, RZ, 0x1, R0 ;  /* 0x00000001ff007819 */ /* 0x000fe20000011400 */
[----:B------:R-:W2:Y:S01]  /*02e0*/  LDCU.64 UR10, c[0x0][0x390] ;  /* 0x00007200ff0a77ac */ /* 0x000ea20008000a00 */
[----:B------:R-:W3:Y:S01]  /*02f0*/  LDC.64 R6, c[0x0][0x398] ;  /* 0x0000e600ff067b82 */ /* 0x000ee20000000a00 */
[-C--:B------:R-:W-:Y:S01]  /*0300*/  IMAD R9, R2, R8.reuse, R9 ;  /* 0x0000000802097224 */ /* 0x080fe200078e0209 */
[----:B------:R-:W-:-:S03]  /*0310*/  LEA.HI.SX32 R3, R3, R8, 0x1f ;  /* 0x0000000803037211 */ /* 0x000fc600078ffaff */
[----:B------:R-:W-:Y:S01]  /*0320*/  IMAD.IADD R0, R9, 0x1, -R0 ;  /* 0x0000000109007824 */ /* 0x000fe200078e0a00 */
[----:B------:R-:W-:Y:S01]  /*0330*/  I2FP.F32.S32 R14, R3 ;  /* 0x00000003000e7245 */ /* 0x000fe20000201400 */
[----:B0-----:R-:W-:Y:S02]  /*0340*/  UIADD3 UR6, UP0, UPT, UR6, 0x4, URZ ;  /* 0x0000000406067890 */ /* 0x001fe4000ff1e0ff */
[----:B------:R-:W-:Y:S01]  /*0350*/  UIADD3 UR4, UP1, UPT, UR4, 0x4, URZ ;  /* 0x0000000404047890 */ /* 0x000fe2000ff3e0ff */
[----:B------:R-:W-:Y:S01]  /*0360*/  I2FP.F32.S32 R15, R0 ;  /* 0x00000000000f7245 */ /* 0x000fe20000201400 */
[----:B------:R-:W-:Y:S02]  /*0370*/  UIADD3.X UR7, UPT, UPT, URZ, UR7, URZ, UP0, !UPT ;  /* 0x00000007ff077290 */ /* 0x000fe400087fe4ff */
[----:B------:R-:W-:Y:S01]  /*0380*/  UIADD3.X UR5, UPT, UPT, URZ, UR5, URZ, UP1, !UPT ;  /* 0x00000005ff057290 */ /* 0x000fe20008ffe4ff */
[----:B------:R-:W-:Y:S02]  /*0390*/  IMAD.U32 R10, RZ, RZ, UR6 ;  /* 0x00000006ff0a7e24 */ /* 0x000fe4000f8e00ff */
[----:B------:R-:W-:-:S02]  /*03a0*/  IMAD.U32 R8, RZ, RZ, UR4 ;  /* 0x00000004ff087e24 */ /* 0x000fc4000f8e00ff */
[----:B------:R-:W-:Y:S02]  /*03b0*/  IMAD.U32 R11, RZ, RZ, UR7 ;  /* 0x00000007ff0b7e24 */ /* 0x000fe4000f8e00ff */
[----:B--2---:R-:W-:-:S07]  /*03c0*/  IMAD.U32 R9, RZ, RZ, UR5 ;  /* 0x00000005ff097e24 */ /* 0x004fce000f8e00ff */
.L_x_4:
[----:B0-----:R-:W2:Y:S04]  /*03d0*/  LDG.E R3, desc[UR8][R10.64+-0x4] ;  /* 0xfffffc080a037981 */ /* 0x001ea8000c1e1900 */
[----:B------:R-:W4:Y:S01]  /*03e0*/  LDG.E R2, desc[UR8][R8.64+-0x4] ;  /* 0xfffffc0808027981 */ /* 0x000f22000c1e1900 */
[----:B---3--:R-:W0:Y:S01]  /*03f0*/  MUFU.RCP R18, R7 ;  /* 0x0000000700127308 */ /* 0x008e220000001000 */
[----:B------:R-:W3:Y:S01]  /*0400*/  LDC R0, c[0x0][0x39c] ;  /* 0x0000e700ff007b82 */ /* 0x000ee20000000800 */
[----:B------:R-:W-:Y:S01]  /*0410*/  BSSY.RECONVERGENT B0, `(.L_x_0) ;  /* 0x000000d000007945 */ /* 0x000fe20003800200 */
[----:B0-----:R-:W-:-:S04]  /*0420*/  FFMA R17, R18, -R7, 1 ;  /* 0x3f80000012117423 */ /* 0x001fc80000000807 */
[----:B------:R-:W-:Y:S01]  /*0430*/  FFMA R18, R18, R17, R18 ;  /* 0x0000001112127223 */ /* 0x000fe20000000012 */
[----:B--2---:R-:W-:-:S04]  /*0440*/  FMUL R16, R14, R3 ;  /* 0x000000030e107220 */ /* 0x004fc80000400000 */
[----:B----4-:R-:W-:-:S04]  /*0450*/  FFMA R3, R15, R2, R16 ;  /* 0x000000020f037223 */ /* 0x010fc80000000010 */
[----:B------:R-:W-:-:S04]  /*0460*/  FADD R3, R3, R6 ;  /* 0x0000000603037221 */ /* 0x000fc80000000000 */
[----:B------:R-:W0:Y:S01]  /*0470*/  FCHK P0, R3, R7 ;  /* 0x0000000703007302 */ /* 0x000e220000000000 */
[----:B------:R-:W-:-:S04]  /*0480*/  FFMA R2, R3, R18, RZ ;  /* 0x0000001203027223 */ /* 0x000fc800000000ff */
[----:B------:R-:W-:-:S04]  /*0490*/  FFMA R17, R2, -R7, R3 ;  /* 0x8000000702117223 */ /* 0x000fc80000000003 */
[----:B------:R-:W-:Y:S01]  /*04a0*/  FFMA R2, R18, R17, R2 ;  /* 0x0000001112027223 */ /* 0x000fe20000000002 */
[----:B0--3--:R-:W-:Y:S06]  /*04b0*/  @!P0 BRA `(.L_x_1) ;  /* 0x0000000000088947 */ /* 0x009fec0003800000 */
[----:B------:R-:W-:-:S07]  /*04c0*/  MOV R16, 0x4e0 ;  /* 0x000004e000107802 */ /* 0x000fce0000000f00 */
[----:B-1----:R-:W-:Y:S05]  /*04d0*/  CALL.REL.NOINC `($__internal_0_$__cuda_sm3x_div_rn_noftz_f32_slowpath) ;  /* 0x0000000000a87944 */ /* 0x002fea0003c00000 */
.L_x_1:
[----:B------:R-:W-:Y:S05]  /*04e0*/  BSYNC.RECONVERGENT B0 ;  /* 0x0000000000007941 */ /* 0x000fea0003800200 */
.L_x_0:
[----:B------:R-:W0:Y:S01]  /*04f0*/  F2I.TRUNC.NTZ R3, R2 ;  /* 0x0000000200037305 */ /* 0x000e22000020f100 */
[----:B------:R-:W-:Y:S02]  /*0500*/  IMAD.MOV.U32 R19, RZ, RZ, 0x1 ;  /* 0x00000001ff137424 */ /* 0x000fe400078e00ff */
[----:B0-----:R-:W-:-:S04]  /*0510*/  IMAD R3, R3, 0x5a, R12 ;  /* 0x0000005a03037824 */ /* 0x001fc800078e020c */
[----:B-1----:R-:W-:-:S05]  /*0520*/  IMAD.WIDE R16, R3, 0x4, R4 ;  /* 0x0000000403107825 */ /* 0x002fca00078e0204 */
[----:B------:R0:W-:Y:S04]  /*0530*/  REDG.E.ADD.STRONG.GPU desc[UR8][R16.64], R19 ;  /* 0x000000131000798e */ /* 0x0001e8000c12e108 */
[----:B------:R-:W2:Y:S04]  /*0540*/  LDG.E R3, desc[UR8][R10.64] ;  /* 0x000000080a037981 */ /* 0x000ea8000c1e1900 */
[----:B------:R-:W3:Y:S01]  /*0550*/  LDG.E R18, desc[UR8][R8.64] ;  /* 0x0000000808127981 */ /* 0x000ee2000c1e1900 */
[----:B------:R-:W1:Y:S01]  /*0560*/  MUFU.RCP R22, R7 ;  /* 0x0000000700167308 */ /* 0x000e620000001000 */
[----:B------:R-:W-:Y:S01]  /*0570*/  BSSY.RECONVERGENT B0, `(.L_x_2) ;  /* 0x000000f000007945 */ /* 0x000fe20003800200 */
[----:B-1----:R-:W-:-:S04]  /*0580*/  FFMA R21, R22, -R7, 1 ;  /* 0x3f80000016157423 */ /* 0x002fc80000000807 */
[----:B------:R-:W-:Y:S01]  /*0590*/  FFMA R2, R22, R21, R22 ;  /* 0x0000001516027223 */ /* 0x000fe20000000016 */
[----:B--2---:R-:W-:-:S04]  /*05a0*/  FMUL R20, R14, R3 ;  /* 0x000000030e147220 */ /* 0x004fc80000400000 */
[----:B---3--:R-:W-:-:S04]  /*05b0*/  FFMA R3, R15, R18, R20 ;  /* 0x000000120f037223 */ /* 0x008fc80000000014 */
[----:B------:R-:W-:-:S04]  /*05c0*/  FADD R18, R3, R6 ;  /* 0x0000000603127221 */ /* 0x000fc80000000000 */
[----:B------:R-:W1:Y:S01]  /*05d0*/  FCHK P0, R18, R7 ;  /* 0x0000000712007302 */ /* 0x000e620000000000 */
[----:B------:R-:W-:-:S04]  /*05e0*/  FFMA R3, R2, R18, RZ ;  /* 0x0000001202037223 */ /* 0x000fc800000000ff */
[----:B0-----:R-:W-:-:S04]  /*05f0*/  FFMA R16, R3, -R7, R18 ;  /* 0x8000000703107223 */ /* 0x001fc80000000012 */
[----:B------:R-:W-:Y:S01]  /*0600*/  FFMA R16, R2, R16, R3 ;  /* 0x0000001002107223 */ /* 0x000fe20000000003 */
[----:B-1----:R-:W-:Y:S06]  /*0610*/  @!P0 BRA `(.L_x_3) ;  /* 0x0000000000108947 */ /* 0x002fec0003800000 */
[----:B------:R-:W-:Y:S01]  /*0620*/  IMAD.MOV.U32 R3, RZ, RZ, R18 ;  /* 0x000000ffff037224 */ /* 0x000fe200078e0012 */
[----:B------:R-:W-:-:S07]  /*0630*/  MOV R16, 0x650 ;  /* 0x0000065000107802 */ /* 0x000fce0000000f00 */
[----:B------:R-:W-:Y:S05]  /*0640*/  CALL.REL.NOINC `($__internal_0_$__cuda_sm3x_div_rn_noftz_f32_slowpath) ;  /* 0x00000000004c7944 */ /* 0x000fea0003c00000 */
[----:B------:R-:W-:-:S07]  /*0650*/  IMAD.MOV.U32 R16, RZ, RZ, R2 ;  /* 0x000000ffff107224 */ /* 0x000fce00078e0002 */
.L_x_3:
[----:B------:R-:W-:Y:S05]  /*0660*/  BSYNC.RECONVERGENT B0 ;  /* 0x0000000000007941 */ /* 0x000fea0003800200 */
.L_x_2:
[----:B------:R-:W0:Y:S01]  /*0670*/  F2I.TRUNC.NTZ R16, R16 ;  /* 0x0000001000107305 */ /* 0x000e22000020f100 */
[----:B------:R-:W-:Y:S02]  /*0680*/  IMAD.MOV.U32 R17, RZ, RZ, 0x1 ;  /* 0x00000001ff117424 */ /* 0x000fe400078e00ff */
[----:B0-----:R-:W-:-:S05]  /*0690*/  IMAD R0, R16, 0x5a, RZ ;  /* 0x0000005a10007824 */ /* 0x001fca00078e02ff */
[----:B------:R-:W-:Y:S02]  /*06a0*/  IADD3 R3, P0, PT, R0, R12, RZ ;  /* 0x0000000c00037210 */ /* 0x000fe40007f1e0ff */
[----:B------:R-:W-:Y:S02]  /*06b0*/  IADD3 R12, P1, PT, R12, 0x2, RZ ;  /* 0x000000020c0c7810 */ /* 0x000fe40007f3e0ff */
[----:B------:R-:W-:Y:S02]  /*06c0*/  LEA.HI.X.SX32 R0, R0, R13, 0x1, P0 ;  /* 0x0000000d00007211 */ /* 0x000fe400000f0eff */
[----:B------:R-:W-:-:S04]  /*06d0*/  LEA R2, P0, R3, UR10, 0x2 ;  /* 0x0000000a03027c11 */ /* 0x000fc8000f8010ff */
[----:B------:R-:W-:Y:S02]  /*06e0*/  LEA.HI.X R3, R3, UR11, R0, 0x2, P0 ;  /* 0x0000000b03037c11 */ /* 0x000fe400080f1400 */
[----:B------:R-:W-:Y:S02]  /*06f0*/  ISETP.NE.AND P0, PT, R12, 0x5a, PT ;  /* 0x0000005a0c00780c */ /* 0x000fe40003f05270 */
[----:B------:R-:W-:Y:S01]  /*0700*/  IADD3 R10, P2, PT, R10, 0x8, RZ ;  /* 0x000000080a0a7810 */ /* 0x000fe20007f5e0ff */
[----:B------:R0:W-:Y:S01]  /*0710*/  REDG.E.ADD.STRONG.GPU desc[UR8][R2.64+0x4], R17 ;  /* 0x000004110200798e */ /* 0x0001e2000c12e108 */
[----:B------:R-:W-:Y:S01]  /*0720*/  IADD3 R8, P3, PT, R8, 0x8, RZ ;  /* 0x0000000808087810 */ /* 0x000fe20007f7e0ff */
[----:B------:R-:W-:Y:S02]  /*0730*/  IMAD.X R13, RZ, RZ, R13, P1 ;  /* 0x000000ffff0d7224 */ /* 0x000fe400008e060d */
[----:B------:R-:W-:Y:S01]  /*0740*/  IMAD.X R11, RZ, RZ, R11, P2 ;  /* 0x000000ffff0b7224 */ /* 0x000fe200010e060b */
[----:B------:R-:W-:-:S05]  /*0750*/  IADD3.X R9, PT, PT, RZ, R9, RZ, P3, !PT ;  /* 0x00000009ff097210 */ /* 0x000fca0001ffe4ff */
[----:B------:R-:W-:Y:S05]  /*0760*/  @P0 BRA `(.L_x_4) ;  /* 0xfffffffc00180947 */ /* 0x000fea000383ffff */
[----:B------:R-:W-:Y:S05]  /*0770*/  EXIT ;  /* 0x000000000000794d */ /* 0x000fea0003800000 */
        .weak           $__internal_0_$__cuda_sm3x_div_rn_noftz_f32_slowpath
        .type           $__internal_0_$__cuda_sm3x_div_rn_noftz_f32_slowpath,@function
        .size           $__internal_0_$__cuda_sm3x_div_rn_noftz_f32_slowpath,(.L_x_17 - $__internal_0_$__cuda_sm3x_div_rn_noftz_f32_slowpath)
$__internal_0_$__cuda_sm3x_div_rn_noftz_f32_slowpath:
[--C-:B------:R-:W-:Y:S01]  /*0780*/  SHF.R.U32.HI R17, RZ, 0x17, R0.reuse ;  /* 0x00000017ff117819 */ /* 0x100fe20000011600 */
[----:B------:R-:W-:Y:S01]  /*0790*/  BSSY.RECONVERGENT B1, `(.L_x_5) ;  /* 0x0000063000017945 */ /* 0x000fe20003800200 */
[----:B------:R-:W-:Y:S02]  /*07a0*/  SHF.R.U32.HI R2, RZ, 0x17, R3 ;  /* 0x00000017ff027819 */ /* 0x000fe40000011603 */
[----:B------:R-:W-:Y:S02]  /*07b0*/  LOP3.LUT R17, R17, 0xff, RZ, 0xc0, !PT ;  /* 0x000000ff11117812 */ /* 0x000fe400078ec0ff */
[----:B------:R-:W-:Y:S01]  /*07c0*/  LOP3.LUT R22, R2, 0xff, RZ, 0xc0, !PT ;  /* 0x000000ff02167812 */ /* 0x000fe200078ec0ff */
[----:B------:R-:W-:Y:S02]  /*07d0*/  IMAD.MOV.U32 R2, RZ, RZ, R0 ;  /* 0x000000ffff027224 */ /* 0x000fe400078e0000 */
[----:B------:R-:W-:Y:S02]  /*07e0*/  VIADD R19, R17, 0xffffffff ;  /* 0xffffffff11137836 */ /* 0x000fe40000000000 */
[----:B------:R-:W-:-:S03]  /*07f0*/  VIADD R20, R22, 0xffffffff ;  /* 0xffffffff16147836 */ /* 0x000fc60000000000 */
[----:B------:R-:W-:-:S04]  /*0800*/  ISETP.GT.U32.AND P0, PT, R19, 0xfd, PT ;  /* 0x000000fd1300780c */ /* 0x000fc80003f04070 */
[----:B------:R-:W-:-:S13]  /*0810*/  ISETP.GT.U32.OR P0, PT, R20, 0xfd, P0 ;  /* 0x000000fd1400780c */ /* 0x000fda0000704470 */
[----:B------:R-:W-:Y:S01]  /*0820*/  @!P0 IMAD.MOV.U32 R18, RZ, RZ, RZ ;  /* 0x000000ffff128224 */ /* 0x000fe200078e00ff */
[----:B------:R-:W-:Y:S06]  /*0830*/  @!P0 BRA `(.L_x_6) ;  /* 0x00000000005c8947 */ /* 0x000fec0003800000 */
[----:B------:R-:W-:Y:S02]  /*0840*/  FSETP.GTU.FTZ.AND P0, PT, |R3|, +INF , PT ;  /* 0x7f8000000300780b */ /* 0x000fe40003f1c200 */
[----:B------:R-:W-:-:S04]  /*0850*/  FSETP.GTU.FTZ.AND P1, PT, |R0|, +INF , PT ;  /* 0x7f8000000000780b */ /* 0x000fc80003f3c200 */
[----:B------:R-:W-:-:S13]  /*0860*/  PLOP3.LUT P0, PT, P0, P1, PT, 0xf8, 0x8f ;  /* 0x00000000008f781c */ /* 0x000fda0000703f70 */
[----:B------:R-:W-:Y:S05]  /*0870*/  @P0 BRA `(.L_x_7) ;  /* 0x00000004004c0947 */ /* 0x000fea0003800000 */
[----:B------:R-:W-:-:S13]  /*0880*/  LOP3.LUT P0, RZ, R2, 0x7fffffff, R3, 0xc8, !PT ;  /* 0x7fffffff02ff7812 */ /* 0x000fda000780c803 */
[----:B------:R-:W-:Y:S05]  /*0890*/  @!P0 BRA `(.L_x_8) ;  /* 0x00000004003c8947 */ /* 0x000fea0003800000 */
[C---:B------:R-:W-:Y:S02]  /*08a0*/  FSETP.NEU.FTZ.AND P2, PT, |R3|.reuse, +INF , PT ;  /* 0x7f8000000300780b */ /* 0x040fe40003f5d200 */
[----:B------:R-:W-:Y:S02]  /*08b0*/  FSETP.NEU.FTZ.AND P1, PT, |R0|, +INF , PT ;  /* 0x7f8000000000780b */ /* 0x000fe40003f3d200 */
[----:B------:R-:W-:-:S11]  /*08c0*/  FSETP.NEU.FTZ.AND P0, PT, |R3|, +INF , PT ;  /* 0x7f8000000300780b */ /* 0x000fd60003f1d200 */
[----:B------:R-:W-:Y:S05]  /*08d0*/  @!P1 BRA !P2, `(.L_x_8) ;  /* 0x00000004002c9947 */ /* 0x000fea0005000000 */
[----:B------:R-:W-:-:S04]  /*08e0*/  LOP3.LUT P2, RZ, R3, 0x7fffffff, RZ, 0xc0, !PT ;  /* 0x7fffffff03ff7812 */ /* 0x000fc8000784c0ff */
[----:B------:R-:W-:-:S13]  /*08f0*/  PLOP3.LUT P1, PT, P1, P2, PT, 0x2f, 0xf2 ;  /* 0x0000000000f2781c */ /* 0x000fda0000f24577 */
[----:B------:R-:W-:Y:S05]  /*0900*/  @P1 BRA `(.L_x_9) ;  /* 0x0000000400181947 */ /* 0x000fea0003800000 */
[----:B------:R-:W-:-:S04]  /*0910*/  LOP3.LUT P1, RZ, R2, 0x7fffffff, RZ, 0xc0, !PT ;  /* 0x7fffffff02ff7812 */ /* 0x000fc8000782c0ff */
[----:B------:R-:W-:-:S13]  /*0920*/  PLOP3.LUT P0, PT, P0, P1, PT, 0x2f, 0xf2 ;  /* 0x0000000000f2781c */ /* 0x000fda0000702577 */
[----:B------:R-:W-:Y:S05]  /*0930*/  @P0 BRA `(.L_x_10) ;  /* 0x0000000400000947 */ /* 0x000fea0003800000 */
[----:B------:R-:W-:Y:S02]  /*0940*/  ISETP.GE.AND P0, PT, R20, RZ, PT ;  /* 0x000000ff1400720c */ /* 0x000fe40003f06270 */
[----:B------:R-:W-:-:S11]  /*0950*/  ISETP.GE.AND P1, PT, R19, RZ, PT ;  /* 0x000000ff1300720c */ /* 0x000fd60003f26270 */
[----:B------:R-:W-:Y:S02]  /*0960*/  @P0 IMAD.MOV.U32 R18, RZ, RZ, RZ ;  /* 0x000000ffff120224 */ /* 0x000fe400078e00ff */
[----:B------:R-:W-:Y:S01]  /*0970*/  @!P0 FFMA R3, R3, 1.84467440737095516160e+19, RZ ;  /* 0x5f80000003038823 */ /* 0x000fe200000000ff */
[----:B------:R-:W-:Y:S02]  /*0980*/  @!P0 IMAD.MOV.U32 R18, RZ, RZ, -0x40 ;  /* 0xffffffc0ff128424 */ /* 0x000fe400078e00ff */
[----:B------:R-:W-:Y:S02]  /*0990*/  @!P1 FFMA R2, R0, 1.84467440737095516160e+19, RZ ;  /* 0x5f80000000029823 */ /* 0x000fe400000000ff */
[----:B------:R-:W-:-:S07]  /*09a0*/  @!P1 VIADD R18, R18, 0x40 ;  /* 0x0000004012129836 */ /* 0x000fce0000000000 */
.L_x_6:
[----:B------:R-:W-:Y:S01]  /*09b0*/  LEA R19, R17, 0xc0800000, 0x17 ;  /* 0xc080000011137811 */ /* 0x000fe200078eb8ff */
[----:B------:R-:W-:Y:S01]  /*09c0*/  BSSY.RECONVERGENT B2, `(.L_x_11) ;  /* 0x0000036000027945 */ /* 0x000fe20003800200 */
[----:B------:R-:W-:-:S03]  /*09d0*/  IADD3 R22, PT, PT, R22, -0x7f, RZ ;  /* 0xffffff8116167810 */ /* 0x000fc60007ffe0ff */
[----:B------:R-:W-:Y:S02]  /*09e0*/  IMAD.IADD R21, R2, 0x1, -R19 ;  /* 0x0000000102157824 */ /* 0x000fe400078e0a13 */
[C---:B------:R-:W-:Y:S02]  /*09f0*/  IMAD R2, R22.reuse, -0x800000, R3 ;  /* 0xff80000016027824 */ /* 0x040fe400078e0203 */
[----:B------:R0:W1:Y:S01]  /*0a00*/  MUFU.RCP R19, R21 ;  /* 0x0000001500137308 */ /* 0x0000620000001000 */
[----:B------:R-:W-:Y:S01]  /*0a10*/  FADD.FTZ R23, -R21, -RZ ;  /* 0x800000ff15177221 */ /* 0x000fe20000010100 */
[----:B0-----:R-:W-:-:S05]  /*0a20*/  IADD3 R21, PT, PT, R22, 0x7f, -R17 ;  /* 0x0000007f16157810 */ /* 0x001fca0007ffe811 */
[----:B------:R-:W-:Y:S02]  /*0a30*/  IMAD.IADD R21, R21, 0x1, R18 ;  /* 0x0000000115157824 */ /* 0x000fe400078e0212 */
[----:B-1----:R-:W-:-:S04]  /*0a40*/  FFMA R20, R19, R23, 1 ;  /* 0x3f80000013147423 */ /* 0x002fc80000000017 */
[----:B------:R-:W-:-:S04]  /*0a50*/  FFMA R3, R19, R20, R19 ;  /* 0x0000001413037223 */ /* 0x000fc80000000013 */
[----:B------:R-:W-:-:S04]  /*0a60*/  FFMA R20, R2, R3, RZ ;  /* 0x0000000302147223 */ /* 0x000fc800000000ff */
[----:B------:R-:W-:-:S04]  /*0a70*/  FFMA R19, R23, R20, R2 ;  /* 0x0000001417137223 */ /* 0x000fc80000000002 */
[----:B------:R-:W-:-:S04]  /*0a80*/  FFMA R20, R3, R19, R20 ;  /* 0x0000001303147223 */ /* 0x000fc80000000014 */
[----:B------:R-:W-:-:S04]  /*0a90*/  FFMA R19, R23, R20, R2 ;  /* 0x0000001417137223 */ /* 0x000fc80000000002 */
[----:B------:R-:W-:-:S05]  /*0aa0*/  FFMA R2, R3, R19, R20 ;  /* 0x0000001303027223 */ /* 0x000fca0000000014 */
[----:B------:R-:W-:-:S04]  /*0ab0*/  SHF.R.U32.HI R17, RZ, 0x17, R2 ;  /* 0x00000017ff117819 */ /* 0x000fc80000011602 */
[----:B------:R-:W-:-:S05]  /*0ac0*/  LOP3.LUT R17, R17, 0xff, RZ, 0xc0, !PT ;  /* 0x000000ff11117812 */ /* 0x000fca00078ec0ff */
[----:B------:R-:W-:-:S04]  /*0ad0*/  IMAD.IADD R22, R17, 0x1, R21 ;  /* 0x0000000111167824 */ /* 0x000fc800078e0215 */
[----:B------:R-:W-:-:S05]  /*0ae0*/  VIADD R17, R22, 0xffffffff ;  /* 0xffffffff16117836 */ /* 0x000fca0000000000 */
[----:B------:R-:W-:-:S13]  /*0af0*/  ISETP.GE.U32.AND P0, PT, R17, 0xfe, PT ;  /* 0x000000fe1100780c */ /* 0x000fda0003f06070 */
[----:B------:R-:W-:Y:S05]  /*0b00*/  @!P0 BRA `(.L_x_12) ;  /* 0x0000000000808947 */ /* 0x000fea0003800000 */
[----:B------:R-:W-:-:S13]  /*0b10*/  ISETP.GT.AND P0, PT, R22, 0xfe, PT ;  /* 0x000000fe1600780c */ /* 0x000fda0003f04270 */
[----:B------:R-:W-:Y:S05]  /*0b20*/  @P0 BRA `(.L_x_13) ;  /* 0x00000000006c0947 */ /* 0x000fea0003800000 */
[----:B------:R-:W-:-:S13]  /*0b30*/  ISETP.GE.AND P0, PT, R22, 0x1, PT ;  /* 0x000000011600780c */ /* 0x000fda0003f06270 */
[----:B------:R-:W-:Y:S05]  /*0b40*/  @P0 BRA `(.L_x_14) ;  /* 0x0000000000740947 */ /* 0x000fea0003800000 */
[----:B------:R-:W-:Y:S02]  /*0b50*/  ISETP.GE.AND P0, PT, R22, -0x18, PT ;  /* 0xffffffe81600780c */ /* 0x000fe40003f06270 */
[----:B------:R-:W-:-:S11]  /*0b60*/  LOP3.LUT R2, R2, 0x80000000, RZ, 0xc0, !PT ;  /* 0x8000000002027812 */ /* 0x000fd600078ec0ff */
[----:B------:R-:W-:Y:S05]  /*0b70*/  @!P0 BRA `(.L_x_14) ;  /* 0x0000000000688947 */ /* 0x000fea0003800000 */
[-CC-:B------:R-:W-:Y:S01]  /*0b80*/  FFMA.RZ R17, R3, R19.reuse, R20.reuse ;  /* 0x0000001303117223 */ /* 0x180fe2000000c014 */
[C---:B------:R-:W-:Y:S02]  /*0b90*/  ISETP.NE.AND P2, PT, R22.reuse, RZ, PT ;  /* 0x000000ff1600720c */ /* 0x040fe40003f45270 */
[C---:B------:R-:W-:Y:S02]  /*0ba0*/  ISETP.NE.AND P1, PT, R22.reuse, RZ, PT ;  /* 0x000000ff1600720c */ /* 0x040fe40003f25270 */
[----:B------:R-:W-:Y:S01]  /*0bb0*/  LOP3.LUT R18, R17, 0x7fffff, RZ, 0xc0, !PT ;  /* 0x007fffff11127812 */ /* 0x000fe200078ec0ff */
[CCC-:B------:R-:W-:Y:S01]  /*0bc0*/  FFMA.RP R17, R3.reuse, R19.reuse, R20.reuse ;  /* 0x0000001303117223 */ /* 0x1c0fe20000008014 */
[----:B------:R-:W-:Y:S01]  /*0bd0*/  FFMA.RM R20, R3, R19, R20 ;  /* 0x0000001303147223 */ /* 0x000fe20000004014 */
[----:B------:R-:W-:Y:S01]  /*0be0*/  VIADD R3, R22, 0x20 ;  /* 0x0000002016037836 */ /* 0x000fe20000000000 */
[----:B------:R-:W-:Y:S01]  /*0bf0*/  LOP3.LUT R18, R18, 0x800000, RZ, 0xfc, !PT ;  /* 0x0080000012127812 */ /* 0x000fe200078efcff */
[----:B------:R-:W-:-:S02]  /*0c00*/  IMAD.MOV R19, RZ, RZ, -R22 ;  /* 0x000000ffff137224 */ /* 0x000fc400078e0a16 */
[----:B------:R-:W-:Y:S02]  /*0c10*/  FSETP.NEU.FTZ.AND P0, PT, R17, R20, PT ;  /* 0x000000141100720b */ /* 0x000fe40003f1d000 */
[----:B------:R-:W-:Y:S02]  /*0c20*/  SHF.L.U32 R3, R18, R3, RZ ;  /* 0x0000000312037219 */ /* 0x000fe400000006ff */
[----:B------:R-:W-:Y:S02]  /*0c30*/  SEL R17, R19, RZ, P2 ;  /* 0x000000ff13117207 */ /* 0x000fe40001000000 */
[----:B------:R-:W-:Y:S02]  /*0c40*/  ISETP.NE.AND P1, PT, R3, RZ, P1 ;  /* 0x000000ff0300720c */ /* 0x000fe40000f25270 */
[----:B------:R-:W-:Y:S02]  /*0c50*/  SHF.R.U32.HI R17, RZ, R17, R18 ;  /* 0x00000011ff117219 */ /* 0x000fe40000011612 */
[----:B------:R-:W-:-:S02]  /*0c60*/  PLOP3.LUT P0, PT, P0, P1, PT, 0xf8, 0x8f ;  /* 0x00000000008f781c */ /* 0x000fc40000703f70 */
[----:B------:R-:W-:Y:S02]  /*0c70*/  SHF.R.U32.HI R18, RZ, 0x1, R17 ;  /* 0x00000001ff127819 */ /* 0x000fe40000011611 */
[----:B------:R-:W-:-:S04]  /*0c80*/  SEL R3, RZ, 0x1, !P0 ;  /* 0x00000001ff037807 */ /* 0x000fc80004000000 */
[----:B------:R-:W-:-:S04]  /*0c90*/  LOP3.LUT R20, R3, 0x1, R18, 0xf8, !PT ;  /* 0x0000000103147812 */ /* 0x000fc800078ef812 */
[----:B------:R-:W-:-:S05]  /*0ca0*/  LOP3.LUT R17, R20, R17, RZ, 0xc0, !PT ;  /* 0x0000001114117212 */ /* 0x000fca00078ec0ff */
[----:B------:R-:W-:-:S05]  /*0cb0*/  IMAD.IADD R17, R18, 0x1, R17 ;  /* 0x0000000112117824 */ /* 0x000fca00078e0211 */
[----:B------:R-:W-:Y:S01]  /*0cc0*/  LOP3.LUT R2, R17, R2, RZ, 0xfc, !PT ;  /* 0x0000000211027212 */ /* 0x000fe200078efcff */
[----:B------:R-:W-:Y:S06]  /*0cd0*/  BRA `(.L_x_14) ;  /* 0x0000000000107947 */ /* 0x000fec0003800000 */
.L_x_13:
[----:B------:R-:W-:-:S04]  /*0ce0*/  LOP3.LUT R2, R2, 0x80000000, RZ, 0xc0, !PT ;  /* 0x8000000002027812 */ /* 0x000fc800078ec0ff */
[----:B------:R-:W-:Y:S01]  /*0cf0*/  LOP3.LUT R2, R2, 0x7f800000, RZ, 0xfc, !PT ;  /* 0x7f80000002027812 */ /* 0x000fe200078efcff */
[----:B------:R-:W-:Y:S06]  /*0d00*/  BRA `(.L_x_14) ;  /* 0x0000000000047947 */ /* 0x000fec0003800000 */
.L_x_12:
[----:B------:R-:W-:-:S07]  /*0d10*/  IMAD R2, R21, 0x800000, R2 ;  /* 0x0080000015027824 */ /* 0x000fce00078e0202 */
.L_x_14:
[----:B------:R-:W-:Y:S05]  /*0d20*/  BSYNC.RECONVERGENT B2 ;  /* 0x0000000000027941 */ /* 0x000fea0003800200 */
.L_x_11:
[----:B------:R-:W-:Y:S05]  /*0d30*/  BRA `(.L_x_15) ;  /* 0x0000000000207947 */ /* 0x000fea0003800000 */
.L_x_10:
[----:B------:R-:W-:-:S04]  /*0d40*/  LOP3.LUT R2, R2, 0x80000000, R3, 0x48, !PT ;  /* 0x8000000002027812 */ /* 0x000fc800078e4803 */
[----:B------:R-:W-:Y:S01]  /*0d50*/  LOP3.LUT R2, R2, 0x7f800000, RZ, 0xfc, !PT ;  /* 0x7f80000002027812 */ /* 0x000fe200078efcff */
[----:B------:R-:W-:Y:S06]  /*0d60*/  BRA `(.L_x_15) ;  /* 0x0000000000147947 */ /* 0x000fec0003800000 */
.L_x_9:
[----:B------:R-:W-:Y:S01]  /*0d70*/  LOP3.LUT R2, R2, 0x80000000, R3, 0x48, !PT ;  /* 0x8000000002027812 */ /* 0x000fe200078e4803 */
[----:B------:R-:W-:Y:S06]  /*0d80*/  BRA `(.L_x_15) ;  /* 0x00000000000c7947 */ /* 0x000fec0003800000 */
.L_x_8:
[----:B------:R-:W0:Y:S01]  /*0d90*/  MUFU.RSQ R2, -QNAN ;  /* 0xffc0000000027908 */ /* 0x000e220000001400 */
[----:B------:R-:W-:Y:S05]  /*0da0*/  BRA `(.L_x_15) ;  /* 0x0000000000047947 */ /* 0x000fea0003800000 */
.L_x_7:
[----:B------:R-:W-:-:S07]  /*0db0*/  FADD.FTZ R2, R3, R0 ;  /* 0x0000000003027221 */ /* 0x000fce0000010000 */
.L_x_15:
[----:B------:R-:W-:Y:S05]  /*0dc0*/  BSYNC.RECONVERGENT B1 ;  /* 0x0000000000017941 */ /* 0x000fea0003800200 */
.L_x_5:
[----:B------:R-:W-:-:S04]  /*0dd0*/  IMAD.MOV.U32 R17, RZ, RZ, 0x0 ;  /* 0x00000000ff117424 */ /* 0x000fc800078e00ff */
[----:B0-----:R-:W-:Y:S05]  /*0de0*/  RET.REL.NODEC R16 `(_Z13GPU_HoughTranPhiiPiffPfS1_) ;  /* 0xfffffff010847950 */ /* 0x001fea0003c3ffff */
.L_x_16:
[----:B------:R-:W-:-:S00]  /*0df0*/  BRA `(.L_x_16) ;  /* 0xfffffffc00fc7947 */ /* 0x000fc0000383ffff */
[----:B------:R-:W-:-:S00]  /*0e00*/  NOP ;  /* 0x0000000000007918 */ /* 0x000fc00000000000 */
[----:B------:R-:W-:-:S00]  /*0e10*/  NOP ;  /* 0x0000000000007918 */ /* 0x000fc00000000000 */
[----:B------:R-:W-:-:S00]  /*0e20*/  NOP ;  /* 0x0000000000007918 */ /* 0x000fc00000000000 */
[----:B------:R-:W-:-:S00]  /*0e30*/  NOP ;  /* 0x0000000000007918 */ /* 0x000fc00000000000 */
[----:B------:R-:W-:-:S00]  /*0e40*/  NOP ;  /* 0x0000000000007918 */ /* 0x000fc00000000000 */
[----:B------:R-:W-:-:S00]  /*0e50*/  NOP ;  /* 0x0000000000007918 */ /* 0x000fc00000000000 */
[----:B------:R-:W-:-:S00]  /*0e60*/  NOP ;  /* 0x0000000000007918 */ /* 0x000fc00000000000 */
[----:B------:R-:W-:-:S00]  /*0e70*/  NOP ;  /* 0x0000000000007918 */ /* 0x000fc00000000000 */
.L_x_17:


//--------------------- .nv.shared.reserved.0     --------------------------
	.section	.nv.shared.reserved.0,"aw",@nobits
	.weak		__nv_reservedSMEM_offset_0_alias
	.size		__nv_reservedSMEM_offset_0_alias, 0, 64
	.other		__nv_reservedSMEM_offset_0_alias,@"STO_CUDA_RESERVED_SHARED STV_DEFAULT"
__nv_reservedSMEM_offset_0_alias:
	.zero		0
	.zero		64


//--------------------- .nv.constant0._Z13GPU_HoughTranPhiiPiffPfS1_ --------------------------
	.section	.nv.constant0._Z13GPU_HoughTranPhiiPiffPfS1_,"a",@progbits
	.sectionflags	@""
	.align	4
.nv.constant0._Z13GPU_HoughTranPhiiPiffPfS1_:
	.zero		944


//--------------------- SYMBOLS --------------------------

	.type		.nv.reservedSmem.offset0,@object
	.size		.nv.reservedSmem.offset0,0x4
